//
// Generated by NVIDIA NVVM Compiler
//
// Compiler Build ID: CL-36424714
// Cuda compilation tools, release 13.0, V13.0.88
// Based on NVVM 20.0.0
//

.version 9.0
.target sm_100
.address_size 64

	// .globl	default_function_kernel_1

.visible .entry default_function_kernel_1(
	.param .u64 .ptr .align 1 default_function_kernel_1_param_0,
	.param .u64 .ptr .align 1 default_function_kernel_1_param_1
)
.maxntid 64
{
	.reg .pred 	%p<2>;
	.reg .b32 	%r<13>;
	.reg .b32 	%f<4>;
	.reg .b64 	%rd<8>;

	ld.param.u64 	%rd1, [default_function_kernel_1_param_0];
	ld.param.u64 	%rd2, [default_function_kernel_1_param_1];
	cvta.to.global.u64 	%rd3, %rd2;
	mov.u32 	%r1, %ctaid.x;
	shl.b32 	%r2, %r1, 6;
	mov.u32 	%r3, %tid.x;
	or.b32  	%r4, %r2, %r3;
	mul.wide.u32 	%rd4, %r4, 4;
	add.s64 	%rd5, %rd3, %rd4;
	ld.global.nc.f32 	%f1, [%rd5];
	and.b32  	%r5, %r3, 7;
	setp.eq.s32 	%p1, %r5, 7;
	mad.lo.s32 	%r6, %r5, 17, 17;
	shr.u32 	%r7, %r6, 3;
	add.s32 	%r8, %r7, 1;
	selp.b32 	%r9, 17, %r8, %p1;
	cvta.to.global.u64 	%rd6, %rd1;
	shl.b32 	%r10, %r3, 1;
	and.b32  	%r11, %r10, 14;
	sub.s32 	%r12, %r9, %r11;
	cvt.rn.f32.s32 	%f2, %r12;
	div.rn.f32 	%f3, %f1, %f2;
	add.s64 	%rd7, %rd6, %rd4;
	st.global.f32 	[%rd7], %f3;
	ret;

}
	// .globl	default_function_kernel
.visible .entry default_function_kernel(
	.param .u64 .ptr .align 1 default_function_kernel_param_0,
	.param .u64 .ptr .align 1 default_function_kernel_param_1
)
.maxntid 64
{
	.reg .pred 	%p<11>;
	.reg .b32 	%r<53>;
	.reg .b32 	%f<82>;
	.reg .b64 	%rd<25>;

	ld.param.u64 	%rd3, [default_function_kernel_param_0];
	ld.param.u64 	%rd4, [default_function_kernel_param_1];
	cvta.to.global.u64 	%rd1, %rd4;
	cvta.to.global.u64 	%rd5, %rd3;
	mov.u32 	%r1, %ctaid.x;
	shl.b32 	%r30, %r1, 6;
	mov.u32 	%r2, %tid.x;
	or.b32  	%r31, %r30, %r2;
	mul.wide.u32 	%rd6, %r31, 4;
	add.s64 	%rd2, %rd5, %rd6;
	mov.b32 	%r32, 0;
	st.global.u32 	[%rd2], %r32;
	and.b32  	%r3, %r2, 7;
	setp.eq.s32 	%p1, %r3, 7;
	mad.lo.s32 	%r33, %r3, 17, 17;
	shr.u32 	%r34, %r33, 3;
	add.s32 	%r35, %r34, 1;
	selp.b32 	%r4, 17, %r35, %p1;
	shl.b32 	%r36, %r2, 1;
	and.b32  	%r5, %r36, 14;
	sub.s32 	%r6, %r4, %r5;
	setp.lt.s32 	%p2, %r6, 1;
	@%p2 bra 	$L__BB1_14;
	mul.lo.s32 	%r7, %r1, 136;
	shr.u32 	%r38, %r2, 3;
	mul.lo.s32 	%r8, %r38, 17;
	add.s32 	%r39, %r8, %r7;
	shl.b32 	%r40, %r3, 1;
	add.s32 	%r9, %r39, %r40;
	and.b32  	%r10, %r6, 15;
	sub.s32 	%r41, %r40, %r4;
	setp.gt.u32 	%p3, %r41, -16;
	mov.b32 	%r49, 0;
	mov.f32 	%f81, 0f00000000;
	@%p3 bra 	$L__BB1_4;
	and.b32  	%r49, %r6, 2147483632;
	neg.s32 	%r47, %r49;
	mov.f32 	%f81, 0f00000000;
	mov.u32 	%r46, %r9;
$L__BB1_3:
	.pragma "nounroll";
	mul.wide.u32 	%rd7, %r46, 4;
	add.s64 	%rd8, %rd1, %rd7;
	ld.global.nc.f32 	%f17, [%rd8];
	add.f32 	%f18, %f81, %f17;
	ld.global.nc.f32 	%f19, [%rd8+4];
	add.f32 	%f20, %f18, %f19;
	ld.global.nc.f32 	%f21, [%rd8+8];
	add.f32 	%f22, %f20, %f21;
	ld.global.nc.f32 	%f23, [%rd8+12];
	add.f32 	%f24, %f22, %f23;
	ld.global.nc.f32 	%f25, [%rd8+16];
	add.f32 	%f26, %f24, %f25;
	ld.global.nc.f32 	%f27, [%rd8+20];
	add.f32 	%f28, %f26, %f27;
	ld.global.nc.f32 	%f29, [%rd8+24];
	add.f32 	%f30, %f28, %f29;
	ld.global.nc.f32 	%f31, [%rd8+28];
	add.f32 	%f32, %f30, %f31;
	ld.global.nc.f32 	%f33, [%rd8+32];
	add.f32 	%f34, %f32, %f33;
	ld.global.nc.f32 	%f35, [%rd8+36];
	add.f32 	%f36, %f34, %f35;
	ld.global.nc.f32 	%f37, [%rd8+40];
	add.f32 	%f38, %f36, %f37;
	ld.global.nc.f32 	%f39, [%rd8+44];
	add.f32 	%f40, %f38, %f39;
	ld.global.nc.f32 	%f41, [%rd8+48];
	add.f32 	%f42, %f40, %f41;
	ld.global.nc.f32 	%f43, [%rd8+52];
	add.f32 	%f44, %f42, %f43;
	ld.global.nc.f32 	%f45, [%rd8+56];
	add.f32 	%f46, %f44, %f45;
	ld.global.nc.f32 	%f47, [%rd8+60];
	add.f32 	%f81, %f46, %f47;
	add.s32 	%r47, %r47, 16;
	add.s32 	%r46, %r46, 16;
	setp.ne.s32 	%p4, %r47, 0;
	@%p4 bra 	$L__BB1_3;
$L__BB1_4:
	setp.eq.s32 	%p5, %r10, 0;
	@%p5 bra 	$L__BB1_13;
	and.b32  	%r18, %r6, 7;
	setp.lt.u32 	%p6, %r10, 8;
	@%p6 bra 	$L__BB1_7;
	add.s32 	%r42, %r9, %r49;
	mul.wide.u32 	%rd9, %r42, 4;
	add.s64 	%rd10, %rd1, %rd9;
	ld.global.nc.f32 	%f49, [%rd10];
	add.f32 	%f50, %f81, %f49;
	cvt.u64.u32 	%rd11, %r9;
	cvt.u64.u32 	%rd12, %r49;
	add.s64 	%rd13, %rd11, %rd12;
	shl.b64 	%rd14, %rd13, 2;
	add.s64 	%rd15, %rd1, %rd14;
	ld.global.nc.f32 	%f51, [%rd15+4];
	add.f32 	%f52, %f50, %f51;
	ld.global.nc.f32 	%f53, [%rd15+8];
	add.f32 	%f54, %f52, %f53;
	ld.global.nc.f32 	%f55, [%rd15+12];
	add.f32 	%f56, %f54, %f55;
	ld.global.nc.f32 	%f57, [%rd15+16];
	add.f32 	%f58, %f56, %f57;
	ld.global.nc.f32 	%f59, [%rd15+20];
	add.f32 	%f60, %f58, %f59;
	ld.global.nc.f32 	%f61, [%rd15+24];
	add.f32 	%f62, %f60, %f61;
	ld.global.nc.f32 	%f63, [%rd15+28];
	add.f32 	%f81, %f62, %f63;
	add.s32 	%r49, %r49, 8;
$L__BB1_7:
	setp.eq.s32 	%p7, %r18, 0;
	@%p7 bra 	$L__BB1_13;
	and.b32  	%r21, %r6, 3;
	setp.lt.u32 	%p8, %r18, 4;
	@%p8 bra 	$L__BB1_10;
	add.s32 	%r43, %r9, %r49;
	mul.wide.u32 	%rd16, %r43, 4;
	add.s64 	%rd17, %rd1, %rd16;
	ld.global.nc.f32 	%f65, [%rd17];
	add.f32 	%f66, %f81, %f65;
	cvt.u64.u32 	%rd18, %r9;
	cvt.u64.u32 	%rd19, %r49;
	add.s64 	%rd20, %rd18, %rd19;
	shl.b64 	%rd21, %rd20, 2;
	add.s64 	%rd22, %rd1, %rd21;
	ld.global.nc.f32 	%f67, [%rd22+4];
	add.f32 	%f68, %f66, %f67;
	ld.global.nc.f32 	%f69, [%rd22+8];
	add.f32 	%f70, %f68, %f69;
	ld.global.nc.f32 	%f71, [%rd22+12];
	add.f32 	%f81, %f70, %f71;
	add.s32 	%r49, %r49, 4;
$L__BB1_10:
	setp.eq.s32 	%p9, %r21, 0;
	@%p9 bra 	$L__BB1_13;
	add.s32 	%r44, %r49, %r7;
	add.s32 	%r45, %r44, %r8;
	add.s32 	%r52, %r45, %r5;
	neg.s32 	%r51, %r21;
$L__BB1_12:
	.pragma "nounroll";
	mul.wide.u32 	%rd23, %r52, 4;
	add.s64 	%rd24, %rd1, %rd23;
	ld.global.nc.f32 	%f72, [%rd24];
	add.f32 	%f81, %f81, %f72;
	add.s32 	%r52, %r52, 1;
	add.s32 	%r51, %r51, 1;
	setp.ne.s32 	%p10, %r51, 0;
	@%p10 bra 	$L__BB1_12;
$L__BB1_13:
	st.global.f32 	[%rd2], %f81;
$L__BB1_14:
	ret;

}


// ===== COMPILED SASS (sm_100) =====

	.target	sm_100

	.elftype	@"ET_EXEC"


//--------------------- .note.nv.tkinfo           --------------------------
	.section	.note.nv.tkinfo,"",@"SHT_NOTE"
	.sectionflags	@"SHF_NOTE_NV_TKINFO"
	.tkinfo
        /*0018*/ 	.word	0x00000002
        /*0030*/ 	.string	""
        /*0030*/ 	.string	"ptxas"
        /*0030*/ 	.string	"Cuda compilation tools, release 13.0, V13.0.88"
        /*0030*/ 	.string	"Build cuda_13.0.r13.0/compiler.36424714_0"
        /*0030*/ 	.string	"-arch sm_100 -m 64 "



//--------------------- .note.nv.cuinfo           --------------------------
	.section	.note.nv.cuinfo,"",@"SHT_NOTE"
	.sectionflags	@"SHF_NOTE_NV_CUINFO"
        /*0018*/ 	.short	0x0002
        /*001a*/ 	.short	0x0064
        /*001c*/ 	.short	0x0082
	.zero		2


//--------------------- .nv.info                  --------------------------
	.section	.nv.info,"",@"SHT_CUDA_INFO"
	.align	4


	//----- nvinfo : EIATTR_REGCOUNT
	.align		4
        /*0000*/ 	.byte	0x04, 0x2f
        /*0002*/ 	.short	(.L_1 - .L_0)
	.align		4
.L_0:
        /*0004*/ 	.word	index@(default_function_kernel_1)
        /*0008*/ 	.word	0x00000010


	//----- nvinfo : EIATTR_FRAME_SIZE
	.align		4
.L_1:
        /*000c*/ 	.byte	0x04, 0x11
        /*000e*/ 	.short	(.L_3 - .L_2)
	.align		4
.L_2:
        /*0010*/ 	.word	index@($__internal_0_$__cuda_sm3x_div_rn_noftz_f32_slowpath)
        /*0014*/ 	.word	0x00000000


	//----- nvinfo : EIATTR_FRAME_SIZE
	.align		4
.L_3:
        /*0018*/ 	.byte	0x04, 0x11
        /*001a*/ 	.short	(.L_5 - .L_4)
	.align		4
.L_4:
        /*001c*/ 	.word	index@(default_function_kernel_1)
        /*0020*/ 	.word	0x00000000


	//----- nvinfo : EIATTR_REGCOUNT
	.align		4
.L_5:
        /*0024*/ 	.byte	0x04, 0x2f
        /*0026*/ 	.short	(.L_7 - .L_6)
	.align		4
.L_6:
        /*0028*/ 	.word	index@(default_function_kernel)
        /*002c*/ 	.word	0x0000001e


	//----- nvinfo : EIATTR_FRAME_SIZE
	.align		4
.L_7:
        /*0030*/ 	.byte	0x04, 0x11
        /*0032*/ 	.short	(.L_9 - .L_8)
	.align		4
.L_8:
        /*0034*/ 	.word	index@(default_function_kernel)
        /*0038*/ 	.word	0x00000000


	//----- nvinfo : EIATTR_MIN_STACK_SIZE
	.align		4
.L_9:
        /*003c*/ 	.byte	0x04, 0x12
        /*003e*/ 	.short	(.L_11 - .L_10)
	.align		4
.L_10:
        /*0040*/ 	.word	index@(default_function_kernel)
        /*0044*/ 	.word	0x00000000


	//----- nvinfo : EIATTR_MIN_STACK_SIZE
	.align		4
.L_11:
        /*0048*/ 	.byte	0x04, 0x12
        /*004a*/ 	.short	(.L_13 - .L_12)
	.align		4
.L_12:
        /*004c*/ 	.word	index@(default_function_kernel_1)
        /*0050*/ 	.word	0x00000000
.L_13:


//--------------------- .nv.compat                --------------------------
	.section	.nv.compat,"",@"SHT_CUDA_COMPAT_INFO"
	.align	4
        /*0000*/ 	.byte	0x02, 0x09, 0x00, 0x00, 0x02, 0x02, 0x01, 0x00, 0x02, 0x05, 0x05, 0x00, 0x03, 0x07, 0x01, 0x01
        /*0010*/ 	.byte	0x02, 0x03, 0x00, 0x00, 0x02, 0x06, 0x01, 0x00, 0x04, 0x0b, 0x08, 0x00, 0x01, 0x00, 0x00, 0x00
        /*0020*/ 	.byte	0x00, 0x00, 0x00, 0x00


//--------------------- .nv.info.default_function_kernel --------------------------
	.section	.nv.info.default_function_kernel,"",@"SHT_CUDA_INFO"
	.sectionflags	@""
	.align	4


	//----- nvinfo : EIATTR_CUDA_API_VERSION
	.align		4
        /*0000*/ 	.byte	0x04, 0x37
        /*0002*/ 	.short	(.L_15 - .L_14)
.L_14:
        /*0004*/ 	.word	0x00000082


	//----- nvinfo : EIATTR_KPARAM_INFO
	.align		4
.L_15:
        /*0008*/ 	.byte	0x04, 0x17
        /*000a*/ 	.short	(.L_17 - .L_16)
.L_16:
        /*000c*/ 	.word	0x00000000
        /*0010*/ 	.short	0x0001
        /*0012*/ 	.short	0x0008
        /*0014*/ 	.byte	0x00, 0xf5, 0x21, 0x00


	//----- nvinfo : EIATTR_KPARAM_INFO
	.align		4
.L_17:
        /*0018*/ 	.byte	0x04, 0x17
        /*001a*/ 	.short	(.L_19 - .L_18)
.L_18:
        /*001c*/ 	.word	0x00000000
        /*0020*/ 	.short	0x0000
        /*0022*/ 	.short	0x0000
        /*0024*/ 	.byte	0x00, 0xf5, 0x21, 0x00


	//----- nvinfo : EIATTR_SPARSE_MMA_MASK
	.align		4
.L_19:
        /*0028*/ 	.byte	0x03, 0x50
        /*002a*/ 	.short	0x0000


	//----- nvinfo : EIATTR_MAXREG_COUNT
	.align		4
        /*002c*/ 	.byte	0x03, 0x1b
        /*002e*/ 	.short	0x00ff


	//----- nvinfo : EIATTR_MERCURY_ISA_VERSION
	.align		4
        /*0030*/ 	.byte	0x03, 0x5f
        /*0032*/ 	.short	0x0101


	//----- nvinfo : EIATTR_VRC_CTA_INIT_COUNT
	.align		4
        /*0034*/ 	.byte	0x02, 0x4a
	.zero		1
	.zero		1


	//----- nvinfo : EIATTR_EXIT_INSTR_OFFSETS
	.align		4
        /*0038*/ 	.byte	0x04, 0x1c
        /*003a*/ 	.short	(.L_21 - .L_20)


	//   ....[0]....
.L_20:
        /*003c*/ 	.word	0x00000130


	//   ....[1]....
        /*0040*/ 	.word	0x00000930


	//----- nvinfo : EIATTR_MAX_THREADS
	.align		4
.L_21:
        /*0044*/ 	.byte	0x04, 0x05
        /*0046*/ 	.short	(.L_23 - .L_22)
.L_22:
        /*0048*/ 	.word	0x00000040
        /*004c*/ 	.word	0x00000001
        /*0050*/ 	.word	0x00000001


	//----- nvinfo : EIATTR_CRS_STACK_SIZE
	.align		4
.L_23:
        /*0054*/ 	.byte	0x04, 0x1e
        /*0056*/ 	.short	(.L_25 - .L_24)
.L_24:
        /*0058*/ 	.word	0x00000000


	//----- nvinfo : EIATTR_CBANK_PARAM_SIZE
	.align		4
.L_25:
        /*005c*/ 	.byte	0x03, 0x19
        /*005e*/ 	.short	0x0010


	//----- nvinfo : EIATTR_PARAM_CBANK
	.align		4
        /*0060*/ 	.byte	0x04, 0x0a
        /*0062*/ 	.short	(.L_27 - .L_26)
	.align		4
.L_26:
        /*0064*/ 	.word	index@(.nv.constant0.default_function_kernel)
        /*0068*/ 	.short	0x0380
        /*006a*/ 	.short	0x0010


	//----- nvinfo : EIATTR_SW_WAR
	.align		4
.L_27:
        /*006c*/ 	.byte	0x04, 0x36
        /*006e*/ 	.short	(.L_29 - .L_28)
.L_28:
        /*0070*/ 	.word	0x00000008
.L_29:


//--------------------- .nv.info.default_function_kernel_1 --------------------------
	.section	.nv.info.default_function_kernel_1,"",@"SHT_CUDA_INFO"
	.sectionflags	@""
	.align	4


	//----- nvinfo : EIATTR_CUDA_API_VERSION
	.align		4
        /*0000*/ 	.byte	0x04, 0x37
        /*0002*/ 	.short	(.L_31 - .L_30)
.L_30:
        /*0004*/ 	.word	0x00000082


	//----- nvinfo : EIATTR_KPARAM_INFO
	.align		4
.L_31:
        /*0008*/ 	.byte	0x04, 0x17
        /*000a*/ 	.short	(.L_33 - .L_32)
.L_32:
        /*000c*/ 	.word	0x00000000
        /*0010*/ 	.short	0x0001
        /*0012*/ 	.short	0x0008
        /*0014*/ 	.byte	0x00, 0xf5, 0x21, 0x00


	//----- nvinfo : EIATTR_KPARAM_INFO
	.align		4
.L_33:
        /*0018*/ 	.byte	0x04, 0x17
        /*001a*/ 	.short	(.L_35 - .L_34)
.L_34:
        /*001c*/ 	.word	0x00000000
        /*0020*/ 	.short	0x0000
        /*0022*/ 	.short	0x0000
        /*0024*/ 	.byte	0x00, 0xf5, 0x21, 0x00


	//----- nvinfo : EIATTR_SPARSE_MMA_MASK
	.align		4
.L_35:
        /*0028*/ 	.byte	0x03, 0x50
        /*002a*/ 	.short	0x0000


	//----- nvinfo : EIATTR_MAXREG_COUNT
	.align		4
        /*002c*/ 	.byte	0x03, 0x1b
        /*002e*/ 	.short	0x00ff


	//----- nvinfo : EIATTR_MERCURY_ISA_VERSION
	.align		4
        /*0030*/ 	.byte	0x03, 0x5f
        /*0032*/ 	.short	0x0101


	//----- nvinfo : EIATTR_VRC_CTA_INIT_COUNT
	.align		4
        /*0034*/ 	.byte	0x02, 0x4a
	.zero		1
	.zero		1


	//----- nvinfo : EIATTR_EXIT_INSTR_OFFSETS
	.align		4
        /*0038*/ 	.byte	0x04, 0x1c
        /*003a*/ 	.short	(.L_37 - .L_36)


	//   ....[0]....
.L_36:
        /*003c*/ 	.word	0x00000230


	//----- nvinfo : EIATTR_MAX_THREADS
	.align		4
.L_37:
        /*0040*/ 	.byte	0x04, 0x05
        /*0042*/ 	.short	(.L_39 - .L_38)
.L_38:
        /*0044*/ 	.word	0x00000040
        /*0048*/ 	.word	0x00000001
        /*004c*/ 	.word	0x00000001


	//----- nvinfo : EIATTR_CRS_STACK_SIZE
	.align		4
.L_39:
        /*0050*/ 	.byte	0x04, 0x1e
        /*0052*/ 	.short	(.L_41 - .L_40)
.L_40:
        /*0054*/ 	.word	0x00000000


	//----- nvinfo : EIATTR_CBANK_PARAM_SIZE
	.align		4
.L_41:
        /*0058*/ 	.byte	0x03, 0x19
        /*005a*/ 	.short	0x0010


	//----- nvinfo : EIATTR_PARAM_CBANK
	.align		4
        /*005c*/ 	.byte	0x04, 0x0a
        /*005e*/ 	.short	(.L_43 - .L_42)
	.align		4
.L_42:
        /*0060*/ 	.word	index@(.nv.constant0.default_function_kernel_1)
        /*0064*/ 	.short	0x0380
        /*0066*/ 	.short	0x0010


	//----- nvinfo : EIATTR_SW_WAR
	.align		4
.L_43:
        /*0068*/ 	.byte	0x04, 0x36
        /*006a*/ 	.short	(.L_45 - .L_44)
.L_44:
        /*006c*/ 	.word	0x00000008
.L_45:


//--------------------- .nv.callgraph             --------------------------
	.section	.nv.callgraph,"",@"SHT_CUDA_CALLGRAPH"
	.align	4
	.sectionentsize	8
	.align		4
        /*0000*/ 	.word	0x00000000
	.align		4
        /*0004*/ 	.word	0xffffffff
	.align		4
        /*0008*/ 	.word	0x00000000
	.align		4
        /*000c*/ 	.word	0xfffffffe
	.align		4
        /*0010*/ 	.word	0x00000000
	.align		4
        /*0014*/ 	.word	0xfffffffd
	.align		4
        /*0018*/ 	.word	0x00000000
	.align		4
        /*001c*/ 	.word	0xfffffffc


//--------------------- .text.default_function_kernel --------------------------
	.section	.text.default_function_kernel,"ax",@progbits
	.align	128
        .global         default_function_kernel
        .type           default_function_kernel,@function
        .size           default_function_kernel,(.L_x_26 - default_function_kernel)
        .other          default_function_kernel,@"STO_CUDA_ENTRY STV_DEFAULT"
default_function_kernel:
.text.default_function_kernel:
[----:B------:R-:W-:Y:S01]  /*0000*/  LDC R1, c[0x0][0x37c] ;  /* 0x0000df00ff017b82 */ /* 0x000fe20000000800 */
[----:B------:R-:W0:Y:S01]  /*0010*/  S2R R13, SR_TID.X ;  /* 0x00000000000d7919 */ /* 0x000e220000002100 */
[----:B------:R-:W-:-:S06]  /*0020*/  HFMA2 R0, -RZ, RZ, 0, 1.013278961181640625e-06 ;  /* 0x00000011ff007431 */ /* 0x000fcc00000001ff */
[----:B------:R-:W1:Y:S01]  /*0030*/  LDC.64 R2, c[0x0][0x380] ;  /* 0x0000e000ff027b82 */ /* 0x000e620000000a00 */
[----:B------:R-:W2:Y:S01]  /*0040*/  LDCU.64 UR4, c[0x0][0x358] ;  /* 0x00006b00ff0477ac */ /* 0x000ea20008000a00 */
[----:B------:R-:W3:Y:S01]  /*0050*/  S2R R8, SR_CTAID.X ;  /* 0x0000000000087919 */ /* 0x000ee20000002500 */
[C---:B0-----:R-:W-:Y:S02]  /*0060*/  LOP3.LUT R11, R13.reuse, 0x7, RZ, 0xc0, !PT ;  /* 0x000000070d0b7812 */ /* 0x041fe400078ec0ff */
[----:B------:R-:W-:Y:S02]  /*0070*/  SHF.L.U32 R5, R13, 0x1, RZ ;  /* 0x000000010d057819 */ /* 0x000fe400000006ff */
[C---:B------:R-:W-:Y:S01]  /*0080*/  ISETP.NE.AND P0, PT, R11.reuse, 0x7, PT ;  /* 0x000000070b00780c */ /* 0x040fe20003f05270 */
[----:B------:R-:W-:-:S05]  /*0090*/  IMAD R0, R11, R0, 0x11 ;  /* 0x000000110b007424 */ /* 0x000fca00078e0200 */
[----:B------:R-:W-:Y:S02]  /*00a0*/  LEA.HI R4, R0, 0x1, RZ, 0x1d ;  /* 0x0000000100047811 */ /* 0x000fe400078fe8ff */
[----:B------:R-:W-:Y:S02]  /*00b0*/  LOP3.LUT R0, R5, 0xe, RZ, 0xc0, !PT ;  /* 0x0000000e05007812 */ /* 0x000fe400078ec0ff */
[----:B------:R-:W-:Y:S02]  /*00c0*/  SEL R7, R4, 0x11, P0 ;  /* 0x0000001104077807 */ /* 0x000fe40000000000 */
[----:B---3--:R-:W-:-:S03]  /*00d0*/  SHF.L.U32 R4, R8, 0x6, RZ ;  /* 0x0000000608047819 */ /* 0x008fc600000006ff */
[----:B------:R-:W-:Y:S01]  /*00e0*/  IMAD.IADD R9, R7, 0x1, -R0 ;  /* 0x0000000107097824 */ /* 0x000fe200078e0a00 */
[----:B------:R-:W-:-:S04]  /*00f0*/  LOP3.LUT R5, R4, R13, RZ, 0xfc, !PT ;  /* 0x0000000d04057212 */ /* 0x000fc800078efcff */
[----:B------:R-:W-:Y:S01]  /*0100*/  ISETP.GE.AND P0, PT, R9, 0x1, PT ;  /* 0x000000010900780c */ /* 0x000fe20003f06270 */
[----:B-1----:R-:W-:-:S05]  /*0110*/  IMAD.WIDE.U32 R2, R5, 0x4, R2 ;  /* 0x0000000405027825 */ /* 0x002fca00078e0002 */
[----:B--2---:R0:W-:Y:S07]  /*0120*/  STG.E desc[UR4][R2.64], RZ ;  /* 0x000000ff02007986 */ /* 0x0041ee000c101904 */
[----:B------:R-:W-:Y:S05]  /*0130*/  @!P0 EXIT ;  /* 0x000000000000894d */ /* 0x000fea0003800000 */
[----:B------:R-:W-:Y:S01]  /*0140*/  LEA R4, R11, -R7, 0x1 ;  /* 0x800000070b047211 */ /* 0x000fe200078e08ff */
[----:B------:R-:W-:Y:S01]  /*0150*/  IMAD R7, R8, 0x88, RZ ;  /* 0x0000008808077824 */ /* 0x000fe200078e02ff */
[----:B------:R-:W-:Y:S01]  /*0160*/  SHF.R.U32.HI R6, RZ, 0x3, R13 ;  /* 0x00000003ff067819 */ /* 0x000fe2000001160d */
[----:B------:R-:W-:Y:S01]  /*0170*/  BSSY.RECONVERGENT B0, `(.L_x_0) ;  /* 0x0000033000007945 */ /* 0x000fe20003800200 */
[----:B------:R-:W-:Y:S01]  /*0180*/  ISETP.GT.U32.AND P1, PT, R4, -0x10, PT ;  /* 0xfffffff00400780c */ /* 0x000fe20003f24070 */
[----:B------:R-:W-:Y:S01]  /*0190*/  IMAD.MOV.U32 R8, RZ, RZ, RZ ;  /* 0x000000ffff087224 */ /* 0x000fe200078e00ff */
[----:B------:R-:W-:Y:S01]  /*01a0*/  LOP3.LUT R25, R9, 0xf, RZ, 0xc0, !PT ;  /* 0x0000000f09197812 */ /* 0x000fe200078ec0ff */
[----:B------:R-:W-:Y:S01]  /*01b0*/  IMAD R4, R6, 0x11, R7 ;  /* 0x0000001106047824 */ /* 0x000fe200078e0207 */
[----:B------:R-:W-:Y:S02]  /*01c0*/  MOV R13, RZ ;  /* 0x000000ff000d7202 */ /* 0x000fe40000000f00 */
[----:B------:R-:W-:-:S02]  /*01d0*/  ISETP.NE.AND P0, PT, R25, RZ, PT ;  /* 0x000000ff1900720c */ /* 0x000fc40003f05270 */
[----:B------:R-:W-:-:S05]  /*01e0*/  LEA R11, R11, R4, 0x1 ;  /* 0x000000040b0b7211 */ /* 0x000fca00078e08ff */
[----:B------:R-:W-:Y:S06]  /*01f0*/  @P1 BRA `(.L_x_1) ;  /* 0x0000000000a81947 */ /* 0x000fec0003800000 */
[----:B------:R-:W-:Y:S01]  /*0200*/  LOP3.LUT R8, R9, 0x7ffffff0, RZ, 0xc0, !PT ;  /* 0x7ffffff009087812 */ /* 0x000fe200078ec0ff */
[----:B------:R-:W-:Y:S01]  /*0210*/  IMAD.MOV.U32 R10, RZ, RZ, R11 ;  /* 0x000000ffff0a7224 */ /* 0x000fe200078e000b */
[----:B------:R-:W-:Y:S02]  /*0220*/  MOV R13, RZ ;  /* 0x000000ff000d7202 */ /* 0x000fe40000000f00 */
[----:B------:R-:W-:-:S07]  /*0230*/  IADD3 R26, PT, PT, -R8, RZ, RZ ;  /* 0x000000ff081a7210 */ /* 0x000fce0007ffe1ff */
.L_x_2:
[----:B------:R-:W1:Y:S02]  /*0240*/  LDC.64 R4, c[0x0][0x388] ;  /* 0x0000e200ff047b82 */ /* 0x000e640000000a00 */
[----:B-1----:R-:W-:-:S05]  /*0250*/  IMAD.WIDE.U32 R4, R10, 0x4, R4 ;  /* 0x000000040a047825 */ /* 0x002fca00078e0004 */
[----:B------:R-:W2:Y:S04]  /*0260*/  LDG.E.CONSTANT R24, desc[UR4][R4.64] ;  /* 0x0000000404187981 */ /* 0x000ea8000c1e9900 */
[----:B------:R-:W3:Y:S04]  /*0270*/  LDG.E.CONSTANT R23, desc[UR4][R4.64+0x4] ;  /* 0x0000040404177981 */ /* 0x000ee8000c1e9900 */
[----:B------:R-:W4:Y:S04]  /*0280*/  LDG.E.CONSTANT R22, desc[UR4][R4.64+0x8] ;  /* 0x0000080404167981 */ /* 0x000f28000c1e9900 */
[----:B------:R-:W5:Y:S04]  /*0290*/  LDG.E.CONSTANT R12, desc[UR4][R4.64+0xc] ;  /* 0x00000c04040c7981 */ /* 0x000f68000c1e9900 */
[----:B------:R-:W5:Y:S04]  /*02a0*/  LDG.E.CONSTANT R21, desc[UR4][R4.64+0x10] ;  /* 0x0000100404157981 */ /* 0x000f68000c1e9900 */
[----:B------:R-:W5:Y:S04]  /*02b0*/  LDG.E.CONSTANT R20, desc[UR4][R4.64+0x14] ;  /* 0x0000140404147981 */ /* 0x000f68000c1e9900 */
[----:B------:R-:W5:Y:S04]  /*02c0*/  LDG.E.CONSTANT R19, desc[UR4][R4.64+0x18] ;  /* 0x0000180404137981 */ /* 0x000f68000c1e9900 */
[----:B------:R-:W5:Y:S04]  /*02d0*/  LDG.E.CONSTANT R18, desc[UR4][R4.64+0x1c] ;  /* 0x00001c0404127981 */ /* 0x000f68000c1e9900 */
[----:B------:R-:W5:Y:S04]  /*02e0*/  LDG.E.CONSTANT R17, desc[UR4][R4.64+0x20] ;  /* 0x0000200404117981 */ /* 0x000f68000c1e9900 */
[----:B------:R-:W5:Y:S04]  /*02f0*/  LDG.E.CONSTANT R16, desc[UR4][R4.64+0x24] ;  /* 0x0000240404107981 */ /* 0x000f68000c1e9900 */
[----:B------:R-:W5:Y:S04]  /*0300*/  LDG.E.CONSTANT R15, desc[UR4][R4.64+0x28] ;  /* 0x00002804040f7981 */ /* 0x000f68000c1e9900 */
[----:B------:R-:W5:Y:S01]  /*0310*/  LDG.E.CONSTANT R14, desc[UR4][R4.64+0x2c] ;  /* 0x00002c04040e7981 */ /* 0x000f62000c1e9900 */
[----:B--2---:R-:W-:-:S03]  /*0320*/  FADD R24, R24, R13 ;  /* 0x0000000d18187221 */ /* 0x004fc60000000000 */
[----:B------:R-:W2:Y:S01]  /*0330*/  LDG.E.CONSTANT R13, desc[UR4][R4.64+0x30] ;  /* 0x00003004040d7981 */ /* 0x000ea2000c1e9900 */
[----:B---3--:R-:W-:-:S03]  /*0340*/  FADD R27, R24, R23 ;  /* 0x00000017181b7221 */ /* 0x008fc60000000000 */
[----:B------:R-:W3:Y:S01]  /*0350*/  LDG.E.CONSTANT R23, desc[UR4][R4.64+0x34] ;  /* 0x0000340404177981 */ /* 0x000ee2000c1e9900 */
[----:B----4-:R-:W-:-:S03]  /*0360*/  FADD R27, R27, R22 ;  /* 0x000000161b1b7221 */ /* 0x010fc60000000000 */
[----:B------:R-:W4:Y:S04]  /*0370*/  LDG.E.CONSTANT R22, desc[UR4][R4.64+0x38] ;  /* 0x0000380404167981 */ /* 0x000f28000c1e9900 */
[----:B------:R-:W4:Y:S01]  /*0380*/  LDG.E.CONSTANT R24, desc[UR4][R4.64+0x3c] ;  /* 0x00003c0404187981 */ /* 0x000f22000c1e9900 */
[----:B-----5:R-:W-:Y:S01]  /*0390*/  FADD R12, R27, R12 ;  /* 0x0000000c1b0c7221 */ /* 0x020fe20000000000 */
[----:B------:R-:W-:Y:S01]  /*03a0*/  IADD3 R26, PT, PT, R26, 0x10, RZ ;  /* 0x000000101a1a7810 */ /* 0x000fe20007ffe0ff */
[----:B------:R-:W-:Y:S02]  /*03b0*/  VIADD R10, R10, 0x10 ;  /* 0x000000100a0a7836 */ /* 0x000fe40000000000 */
[----:B------:R-:W-:Y:S01]  /*03c0*/  FADD R21, R12, R21 ;  /* 0x000000150c157221 */ /* 0x000fe20000000000 */
[----:B------:R-:W-:-:S03]  /*03d0*/  ISETP.NE.AND P1, PT, R26, RZ, PT ;  /* 0x000000ff1a00720c */ /* 0x000fc60003f25270 */
[----:B------:R-:W-:-:S04]  /*03e0*/  FADD R20, R21, R20 ;  /* 0x0000001415147221 */ /* 0x000fc80000000000 */
[----:B------:R-:W-:-:S04]  /*03f0*/  FADD R19, R20, R19 ;  /* 0x0000001314137221 */ /* 0x000fc80000000000 */
[----:B------:R-:W-:-:S04]  /*0400*/  FADD R18, R19, R18 ;  /* 0x0000001213127221 */ /* 0x000fc80000000000 */
[----:B------:R-:W-:-:S04]  /*0410*/  FADD R17, R18, R17 ;  /* 0x0000001112117221 */ /* 0x000fc80000000000 */
[----:B------:R-:W-:-:S04]  /*0420*/  FADD R16, R17, R16 ;  /* 0x0000001011107221 */ /* 0x000fc80000000000 */
[----:B------:R-:W-:-:S04]  /*0430*/  FADD R15, R16, R15 ;  /* 0x0000000f100f7221 */ /* 0x000fc80000000000 */
[----:B------:R-:W-:-:S04]  /*0440*/  FADD R14, R15, R14 ;  /* 0x0000000e0f0e7221 */ /* 0x000fc80000000000 */
[----:B--2---:R-:W-:-:S04]  /*0450*/  FADD R14, R14, R13 ;  /* 0x0000000d0e0e7221 */ /* 0x004fc80000000000 */
[----:B---3--:R-:W-:-:S04]  /*0460*/  FADD R23, R14, R23 ;  /* 0x000000170e177221 */ /* 0x008fc80000000000 */
[----:B----4-:R-:W-:-:S04]  /*0470*/  FADD R23, R23, R22 ;  /* 0x0000001617177221 */ /* 0x010fc80000000000 */
[----:B------:R-:W-:Y:S01]  /*0480*/  FADD R13, R23, R24 ;  /* 0x00000018170d7221 */ /* 0x000fe20000000000 */
[----:B------:R-:W-:Y:S06]  /*0490*/  @P1 BRA `(.L_x_2) ;  /* 0xfffffffc00681947 */ /* 0x000fec000383ffff */
.L_x_1:
[----:B------:R-:W-:Y:S05]  /*04a0*/  BSYNC.RECONVERGENT B0 ;  /* 0x0000000000007941 */ /* 0x000fea0003800200 */
.L_x_0:
[----:B------:R-:W-:Y:S04]  /*04b0*/  BSSY.RECONVERGENT B0, `(.L_x_3) ;  /* 0x0000046000007945 */ /* 0x000fe80003800200 */
[----:B------:R-:W-:Y:S05]  /*04c0*/  @!P0 BRA `(.L_x_4) ;  /* 0x0000000400108947 */ /* 0x000fea0003800000 */
[----:B------:R-:W-:Y:S01]  /*04d0*/  ISETP.GE.U32.AND P1, PT, R25, 0x8, PT ;  /* 0x000000081900780c */ /* 0x000fe20003f26070 */
[----:B------:R-:W-:Y:S01]  /*04e0*/  BSSY.RECONVERGENT B1, `(.L_x_5) ;  /* 0x000001d000017945 */ /* 0x000fe20003800200 */
[----:B------:R-:W-:-:S04]  /*04f0*/  LOP3.LUT R12, R9, 0x7, RZ, 0xc0, !PT ;  /* 0x00000007090c7812 */ /* 0x000fc800078ec0ff */
[----:B------:R-:W-:-:S07]  /*0500*/  ISETP.NE.AND P0, PT, R12, RZ, PT ;  /* 0x000000ff0c00720c */ /* 0x000fce0003f05270 */
[----:B------:R-:W-:Y:S06]  /*0510*/  @!P1 BRA `(.L_x_6) ;  /* 0x0000000000649947 */ /* 0x000fec0003800000 */
[----:B------:R-:W1:Y:S01]  /*0520*/  LDC.64 R14, c[0x0][0x388] ;  /* 0x0000e200ff0e7b82 */ /* 0x000e620000000a00 */
[----:B------:R-:W2:Y:S01]  /*0530*/  LDCU.64 UR6, c[0x0][0x388] ;  /* 0x00007100ff0677ac */ /* 0x000ea20008000a00 */
[CC--:B------:R-:W-:Y:S02]  /*0540*/  IADD3 R5, PT, PT, R11.reuse, R8.reuse, RZ ;  /* 0x000000080b057210 */ /* 0x0c0fe40007ffe0ff */
[----:B------:R-:W-:-:S04]  /*0550*/  IADD3 R10, P1, PT, R11, R8, RZ ;  /* 0x000000080b0a7210 */ /* 0x000fc80007f3e0ff */
[----:B------:R-:W-:Y:S02]  /*0560*/  IADD3.X R17, PT, PT, RZ, RZ, RZ, P1, !PT ;  /* 0x000000ffff117210 */ /* 0x000fe40000ffe4ff */
[----:B--2---:R-:W-:Y:S01]  /*0570*/  LEA R4, P1, R10, UR6, 0x2 ;  /* 0x000000060a047c11 */ /* 0x004fe2000f8210ff */
[----:B-1----:R-:W-:-:S03]  /*0580*/  IMAD.WIDE.U32 R14, R5, 0x4, R14 ;  /* 0x00000004050e7825 */ /* 0x002fc600078e000e */
[----:B------:R-:W-:-:S03]  /*0590*/  LEA.HI.X R5, R10, UR7, R17, 0x2, P1 ;  /* 0x000000070a057c11 */ /* 0x000fc600088f1411 */
[----:B------:R-:W2:Y:S04]  /*05a0*/  LDG.E.CONSTANT R14, desc[UR4][R14.64] ;  /* 0x000000040e0e7981 */ /* 0x000ea8000c1e9900 */
[----:B------:R-:W3:Y:S04]  /*05b0*/  LDG.E.CONSTANT R10, desc[UR4][R4.64+0x4] ;  /* 0x00000404040a7981 */ /* 0x000ee8000c1e9900 */
[----:B------:R-:W4:Y:S04]  /*05c0*/  LDG.E.CONSTANT R17, desc[UR4][R4.64+0x8] ;  /* 0x0000080404117981 */ /* 0x000f28000c1e9900 */
[----:B------:R-:W5:Y:S04]  /*05d0*/  LDG.E.CONSTANT R19, desc[UR4][R4.64+0xc] ;  /* 0x00000c0404137981 */ /* 0x000f68000c1e9900 */
[----:B------:R-:W5:Y:S04]  /*05e0*/  LDG.E.CONSTANT R21, desc[UR4][R4.64+0x10] ;  /* 0x0000100404157981 */ /* 0x000f68000c1e9900 */
[----:B------:R-:W5:Y:S04]  /*05f0*/  LDG.E.CONSTANT R23, desc[UR4][R4.64+0x14] ;  /* 0x0000140404177981 */ /* 0x000f68000c1e9900 */
[----:B------:R-:W5:Y:S04]  /*0600*/  LDG.E.CONSTANT R25, desc[UR4][R4.64+0x18] ;  /* 0x0000180404197981 */ /* 0x000f68000c1e9900 */
[----:B------:R-:W5:Y:S01]  /*0610*/  LDG.E.CONSTANT R27, desc[UR4][R4.64+0x1c] ;  /* 0x00001c04041b7981 */ /* 0x000f62000c1e9900 */
[----:B------:R-:W-:Y:S01]  /*0620*/  IADD3 R8, PT, PT, R8, 0x8, RZ ;  /* 0x0000000808087810 */ /* 0x000fe20007ffe0ff */
[----:B--2---:R-:W-:-:S04]  /*0630*/  FADD R13, R13, R14 ;  /* 0x0000000e0d0d7221 */ /* 0x004fc80000000000 */
[----:B---3--:R-:W-:-:S04]  /*0640*/  FADD R10, R13, R10 ;  /* 0x0000000a0d0a7221 */ /* 0x008fc80000000000 */
[----:B----4-:R-:W-:-:S04]  /*0650*/  FADD R10, R10, R17 ;  /* 0x000000110a0a7221 */ /* 0x010fc80000000000 */
[----:B-----5:R-:W-:-:S04]  /*0660*/  FADD R10, R10, R19 ;  /* 0x000000130a0a7221 */ /* 0x020fc80000000000 */
[----:B------:R-:W-:-:S04]  /*0670*/  FADD R10, R10, R21 ;  /* 0x000000150a0a7221 */ /* 0x000fc80000000000 */
[----:B------:R-:W-:-:S04]  /*0680*/  FADD R10, R10, R23 ;  /* 0x000000170a0a7221 */ /* 0x000fc80000000000 */
[----:B------:R-:W-:-:S04]  /*0690*/  FADD R10, R10, R25 ;  /* 0x000000190a0a7221 */ /* 0x000fc80000000000 */
[----:B------:R-:W-:-:S07]  /*06a0*/  FADD R13, R10, R27 ;  /* 0x0000001b0a0d7221 */ /* 0x000fce0000000000 */
.L_x_6:
[----:B------:R-:W-:Y:S05]  /*06b0*/  BSYNC.RECONVERGENT B1 ;  /* 0x0000000000017941 */ /* 0x000fea0003800200 */
.L_x_5:
        /* <DEDUP_REMOVED lines=8> */
[C---:B------:R-:W-:Y:S01]  /*0740*/  IADD3 R5, P1, PT, R11.reuse, R8, RZ ;  /* 0x000000080b057210 */ /* 0x040fe20007f3e0ff */
[----:B------:R-:W-:-:S03]  /*0750*/  IMAD.IADD R11, R11, 0x1, R8 ;  /* 0x000000010b0b7824 */ /* 0x000fc600078e0208 */
[----:B------:R-:W-:Y:S02]  /*0760*/  IADD3.X R10, PT, PT, RZ, RZ, RZ, P1, !PT ;  /* 0x000000ffff0a7210 */ /* 0x000fe40000ffe4ff */
[----:B--2---:R-:W-:-:S04]  /*0770*/  LEA R4, P1, R5, UR6, 0x2 ;  /* 0x0000000605047c11 */ /* 0x004fc8000f8210ff */
[----:B------:R-:W-:Y:S01]  /*0780*/  LEA.HI.X R5, R5, UR7, R10, 0x2, P1 ;  /* 0x0000000705057c11 */ /* 0x000fe200088f140a */
[----:B-1----:R-:W-:-:S04]  /*0790*/  IMAD.WIDE.U32 R14, R11, 0x4, R14 ;  /* 0x000000040b0e7825 */ /* 0x002fc800078e000e */
[----:B------:R-:W2:Y:S04]  /*07a0*/  LDG.E.CONSTANT R10, desc[UR4][R4.64+0x4] ;  /* 0x00000404040a7981 */ /* 0x000ea8000c1e9900 */
[----:B------:R-:W3:Y:S04]  /*07b0*/  LDG.E.CONSTANT R14, desc[UR4][R14.64] ;  /* 0x000000040e0e7981 */ /* 0x000ee8000c1e9900 */
[----:B------:R-:W4:Y:S04]  /*07c0*/  LDG.E.CONSTANT R11, desc[UR4][R4.64+0x8] ;  /* 0x00000804040b7981 */ /* 0x000f28000c1e9900 */
[----:B------:R-:W5:Y:S01]  /*07d0*/  LDG.E.CONSTANT R17, desc[UR4][R4.64+0xc] ;  /* 0x00000c0404117981 */ /* 0x000f62000c1e9900 */
[----:B------:R-:W-:Y:S01]  /*07e0*/  IADD3 R8, PT, PT, R8, 0x4, RZ ;  /* 0x0000000408087810 */ /* 0x000fe20007ffe0ff */
[----:B---3--:R-:W-:-:S04]  /*07f0*/  FADD R13, R13, R14 ;  /* 0x0000000e0d0d7221 */ /* 0x008fc80000000000 */
[----:B--2---:R-:W-:-:S04]  /*0800*/  FADD R10, R13, R10 ;  /* 0x0000000a0d0a7221 */ /* 0x004fc80000000000 */
[----:B----4-:R-:W-:-:S04]  /*0810*/  FADD R10, R10, R11 ;  /* 0x0000000b0a0a7221 */ /* 0x010fc80000000000 */
[----:B-----5:R-:W-:-:S07]  /*0820*/  FADD R13, R10, R17 ;  /* 0x000000110a0d7221 */ /* 0x020fce0000000000 */
.L_x_8:
[----:B------:R-:W-:Y:S05]  /*0830*/  BSYNC.RECONVERGENT B1 ;  /* 0x0000000000017941 */ /* 0x000fea0003800200 */
.L_x_7:
[----:B------:R-:W-:Y:S05]  /*0840*/  @!P0 BRA `(.L_x_4) ;  /* 0x0000000000308947 */ /* 0x000fea0003800000 */
[----:B------:R-:W1:Y:S01]  /*0850*/  LDC.64 R10, c[0x0][0x388] ;  /* 0x0000e200ff0a7b82 */ /* 0x000e620000000a00 */
[----:B------:R-:W-:Y:S01]  /*0860*/  IADD3 R7, PT, PT, R7, R8, RZ ;  /* 0x0000000807077210 */ /* 0x000fe20007ffe0ff */
[----:B------:R-:W-:-:S04]  /*0870*/  IMAD.MOV R9, RZ, RZ, -R9 ;  /* 0x000000ffff097224 */ /* 0x000fc800078e0a09 */
[----:B------:R-:W-:-:S05]  /*0880*/  IMAD R7, R6, 0x11, R7 ;  /* 0x0000001106077824 */ /* 0x000fca00078e0207 */
[----:B------:R-:W-:-:S07]  /*0890*/  IADD3 R7, PT, PT, R0, R7, RZ ;  /* 0x0000000700077210 */ /* 0x000fce0007ffe0ff */
.L_x_9:
[----:B-1----:R-:W-:-:S06]  /*08a0*/  IMAD.WIDE.U32 R4, R7, 0x4, R10 ;  /* 0x0000000407047825 */ /* 0x002fcc00078e000a */
[----:B------:R-:W2:Y:S01]  /*08b0*/  LDG.E.CONSTANT R4, desc[UR4][R4.64] ;  /* 0x0000000404047981 */ /* 0x000ea2000c1e9900 */
[----:B------:R-:W-:Y:S02]  /*08c0*/  IADD3 R9, PT, PT, R9, 0x1, RZ ;  /* 0x0000000109097810 */ /* 0x000fe40007ffe0ff */
[----:B------:R-:W-:Y:S02]  /*08d0*/  IADD3 R7, PT, PT, R7, 0x1, RZ ;  /* 0x0000000107077810 */ /* 0x000fe40007ffe0ff */
[----:B------:R-:W-:Y:S01]  /*08e0*/  ISETP.NE.AND P0, PT, R9, RZ, PT ;  /* 0x000000ff0900720c */ /* 0x000fe20003f05270 */
[----:B--2---:R-:W-:-:S12]  /*08f0*/  FADD R13, R4, R13 ;  /* 0x0000000d040d7221 */ /* 0x004fd80000000000 */
[----:B------:R-:W-:Y:S05]  /*0900*/  @P0 BRA `(.L_x_9) ;  /* 0xfffffffc00e40947 */ /* 0x000fea000383ffff */
.L_x_4:
[----:B------:R-:W-:Y:S05]  /*0910*/  BSYNC.RECONVERGENT B0 ;  /* 0x0000000000007941 */ /* 0x000fea0003800200 */
.L_x_3:
[----:B------:R-:W-:Y:S01]  /*0920*/  STG.E desc[UR4][R2.64], R13 ;  /* 0x0000000d02007986 */ /* 0x000fe2000c101904 */
[----:B------:R-:W-:Y:S05]  /*0930*/  EXIT ;  /* 0x000000000000794d */ /* 0x000fea0003800000 */
.L_x_10:
[----:B------:R-:W-:-:S00]  /*0940*/  BRA `(.L_x_10) ;  /* 0xfffffffc00fc7947 */ /* 0x000fc0000383ffff */
[----:B------:R-:W-:-:S00]  /*0950*/  NOP ;  /* 0x0000000000007918 */ /* 0x000fc00000000000 */
        /* <DEDUP_REMOVED lines=10> */
.L_x_26:


//--------------------- .text.default_function_kernel_1 --------------------------
	.section	.text.default_function_kernel_1,"ax",@progbits
	.align	128
        .global         default_function_kernel_1
        .type           default_function_kernel_1,@function
        .size           default_function_kernel_1,(.L_x_25 - default_function_kernel_1)
        .other          default_function_kernel_1,@"STO_CUDA_ENTRY STV_DEFAULT"
default_function_kernel_1:
.text.default_function_kernel_1:
[----:B------:R-:W-:Y:S01]  /*0000*/  LDC R1, c[0x0][0x37c] ;  /* 0x0000df00ff017b82 */ /* 0x000fe20000000800 */
[----:B------:R-:W0:Y:S07]  /*0010*/  S2R R7, SR_TID.X ;  /* 0x0000000000077919 */ /* 0x000e2e0000002100 */
[----:B------:R-:W1:Y:S01]  /*0020*/  S2UR UR4, SR_CTAID.X ;  /* 0x00000000000479c3 */ /* 0x000e620000002500 */
[----:B------:R-:W2:Y:S07]  /*0030*/  LDCU.64 UR6, c[0x0][0x358] ;  /* 0x00006b00ff0677ac */ /* 0x000eae0008000a00 */
[----:B------:R-:W3:Y:S01]  /*0040*/  LDC.64 R4, c[0x0][0x388] ;  /* 0x0000e200ff047b82 */ /* 0x000ee20000000a00 */
[----:B-1----:R-:W-:-:S06]  /*0050*/  USHF.L.U32 UR4, UR4, 0x6, URZ ;  /* 0x0000000604047899 */ /* 0x002fcc00080006ff */
[----:B0-----:R-:W-:-:S05]  /*0060*/  LOP3.LUT R2, R7, UR4, RZ, 0xfc, !PT ;  /* 0x0000000407027c12 */ /* 0x001fca000f8efcff */
[----:B---3--:R-:W-:-:S05]  /*0070*/  IMAD.WIDE.U32 R4, R2, 0x4, R4 ;  /* 0x0000000402047825 */ /* 0x008fca00078e0004 */
[----:B--2---:R0:W2:Y:S01]  /*0080*/  LDG.E.CONSTANT R0, desc[UR6][R4.64] ;  /* 0x0000000604007981 */ /* 0x0040a2000c1e9900 */
[----:B------:R-:W-:Y:S01]  /*0090*/  LOP3.LUT R3, R7, 0x7, RZ, 0xc0, !PT ;  /* 0x0000000707037812 */ /* 0x000fe200078ec0ff */
[----:B------:R-:W-:Y:S01]  /*00a0*/  IMAD.MOV.U32 R6, RZ, RZ, 0x11 ;  /* 0x00000011ff067424 */ /* 0x000fe200078e00ff */
[----:B------:R-:W-:Y:S02]  /*00b0*/  BSSY.RECONVERGENT B0, `(.L_x_11) ;  /* 0x0000014000007945 */ /* 0x000fe40003800200 */
[C---:B------:R-:W-:Y:S01]  /*00c0*/  ISETP.NE.AND P0, PT, R3.reuse, 0x7, PT ;  /* 0x000000070300780c */ /* 0x040fe20003f05270 */
[----:B------:R-:W-:Y:S02]  /*00d0*/  IMAD R6, R3, R6, 0x11 ;  /* 0x0000001103067424 */ /* 0x000fe400078e0206 */
[----:B------:R-:W-:-:S03]  /*00e0*/  IMAD.SHL.U32 R3, R7, 0x2, RZ ;  /* 0x0000000207037824 */ /* 0x000fc600078e00ff */
[----:B------:R-:W-:Y:S02]  /*00f0*/  LEA.HI R6, R6, 0x1, RZ, 0x1d ;  /* 0x0000000106067811 */ /* 0x000fe400078fe8ff */
[----:B------:R-:W-:Y:S02]  /*0100*/  LOP3.LUT R3, R3, 0xe, RZ, 0xc0, !PT ;  /* 0x0000000e03037812 */ /* 0x000fe400078ec0ff */
[----:B------:R-:W-:-:S05]  /*0110*/  SEL R6, R6, 0x11, P0 ;  /* 0x0000001106067807 */ /* 0x000fca0000000000 */
[----:B------:R-:W-:-:S05]  /*0120*/  IMAD.IADD R3, R6, 0x1, -R3 ;  /* 0x0000000106037824 */ /* 0x000fca00078e0a03 */
[----:B------:R-:W-:-:S04]  /*0130*/  I2FP.F32.S32 R3, R3 ;  /* 0x0000000300037245 */ /* 0x000fc80000201400 */
[----:B0-----:R-:W0:Y:S02]  /*0140*/  MUFU.RCP R4, R3 ;  /* 0x0000000300047308 */ /* 0x001e240000001000 */
[----:B0-----:R-:W-:-:S04]  /*0150*/  FFMA R5, -R3, R4, 1 ;  /* 0x3f80000003057423 */ /* 0x001fc80000000104 */
[----:B------:R-:W-:Y:S02]  /*0160*/  FFMA R5, R4, R5, R4 ;  /* 0x0000000504057223 */ /* 0x000fe40000000004 */
[----:B--2---:R-:W0:Y:S02]  /*0170*/  FCHK P0, R0, R3 ;  /* 0x0000000300007302 */ /* 0x004e240000000000 */
[----:B------:R-:W-:-:S04]  /*0180*/  FFMA R4, R0, R5, RZ ;  /* 0x0000000500047223 */ /* 0x000fc800000000ff */
[----:B------:R-:W-:-:S04]  /*0190*/  FFMA R6, -R3, R4, R0 ;  /* 0x0000000403067223 */ /* 0x000fc80000000100 */
[----:B------:R-:W-:Y:S01]  /*01a0*/  FFMA R7, R5, R6, R4 ;  /* 0x0000000605077223 */ /* 0x000fe20000000004 */
[----:B0-----:R-:W-:Y:S06]  /*01b0*/  @!P0 BRA `(.L_x_12) ;  /* 0x00000000000c8947 */ /* 0x001fec0003800000 */
[----:B------:R-:W-:-:S07]  /*01c0*/  MOV R4, 0x1e0 ;  /* 0x000001e000047802 */ /* 0x000fce0000000f00 */
[----:B------:R-:W-:Y:S05]  /*01d0*/  CALL.REL.NOINC `($__internal_0_$__cuda_sm3x_div_rn_noftz_f32_slowpath) ;  /* 0x0000000000187944 */ /* 0x000fea0003c00000 */
[----:B------:R-:W-:-:S07]  /*01e0*/  IMAD.MOV.U32 R7, RZ, RZ, R0 ;  /* 0x000000ffff077224 */ /* 0x000fce00078e0000 */
.L_x_12:
[----:B------:R-:W-:Y:S05]  /*01f0*/  BSYNC.RECONVERGENT B0 ;  /* 0x0000000000007941 */ /* 0x000fea0003800200 */
.L_x_11:
[----:B------:R-:W0:Y:S02]  /*0200*/  LDC.64 R4, c[0x0][0x380] ;  /* 0x0000e000ff047b82 */ /* 0x000e240000000a00 */
[----:B0-----:R-:W-:-:S05]  /*0210*/  IMAD.WIDE.U32 R2, R2, 0x4, R4 ;  /* 0x0000000402027825 */ /* 0x001fca00078e0004 */
[----:B------:R-:W-:Y:S01]  /*0220*/  STG.E desc[UR6][R2.64], R7 ;  /* 0x0000000702007986 */ /* 0x000fe2000c101906 */
[----:B------:R-:W-:Y:S05]  /*0230*/  EXIT ;  /* 0x000000000000794d */ /* 0x000fea0003800000 */
        .weak           $__internal_0_$__cuda_sm3x_div_rn_noftz_f32_slowpath
        .type           $__internal_0_$__cuda_sm3x_div_rn_noftz_f32_slowpath,@function
        .size           $__internal_0_$__cuda_sm3x_div_rn_noftz_f32_slowpath,(.L_x_25 - $__internal_0_$__cuda_sm3x_div_rn_noftz_f32_slowpath)
$__internal_0_$__cuda_sm3x_div_rn_noftz_f32_slowpath:
[--C-:B------:R-:W-:Y:S01]  /*0240*/  SHF.R.U32.HI R6, RZ, 0x17, R3.reuse ;  /* 0x00000017ff067819 */ /* 0x100fe20000011603 */
[----:B------:R-:W-:Y:S01]  /*0250*/  BSSY.RECONVERGENT B1, `(.L_x_13) ;  /* 0x0000064000017945 */ /* 0x000fe20003800200 */
[--C-:B------:R-:W-:Y:S01]  /*0260*/  SHF.R.U32.HI R5, RZ, 0x17, R0.reuse ;  /* 0x00000017ff057819 */ /* 0x100fe20000011600 */
[----:B------:R-:W-:Y:S01]  /*0270*/  IMAD.MOV.U32 R7, RZ, RZ, R0 ;  /* 0x000000ffff077224 */ /* 0x000fe200078e0000 */
[----:B------:R-:W-:Y:S01]  /*0280*/  LOP3.LUT R6, R6, 0xff, RZ, 0xc0, !PT ;  /* 0x000000ff06067812 */ /* 0x000fe200078ec0ff */
[----:B------:R-:W-:Y:S01]  /*0290*/  IMAD.MOV.U32 R8, RZ, RZ, R3 ;  /* 0x000000ffff087224 */ /* 0x000fe200078e0003 */
[----:B------:R-:W-:-:S03]  /*02a0*/  LOP3.LUT R5, R5, 0xff, RZ, 0xc0, !PT ;  /* 0x000000ff05057812 */ /* 0x000fc600078ec0ff */
[----:B------:R-:W-:Y:S02]  /*02b0*/  VIADD R11, R6, 0xffffffff ;  /* 0xffffffff060b7836 */ /* 0x000fe40000000000 */
[----:B------:R-:W-:-:S03]  /*02c0*/  VIADD R10, R5, 0xffffffff ;  /* 0xffffffff050a7836 */ /* 0x000fc60000000000 */
[----:B------:R-:W-:-:S04]  /*02d0*/  ISETP.GT.U32.AND P0, PT, R11, 0xfd, PT ;  /* 0x000000fd0b00780c */ /* 0x000fc80003f04070 */
[----:B------:R-:W-:-:S13]  /*02e0*/  ISETP.GT.U32.OR P0, PT, R10, 0xfd, P0 ;  /* 0x000000fd0a00780c */ /* 0x000fda0000704470 */
[----:B------:R-:W-:Y:S01]  /*02f0*/  @!P0 IMAD.MOV.U32 R9, RZ, RZ, RZ ;  /* 0x000000ffff098224 */ /* 0x000fe200078e00ff */
[----:B------:R-:W-:Y:S06]  /*0300*/  @!P0 BRA `(.L_x_14) ;  /* 0x00000000005c8947 */ /* 0x000fec0003800000 */
[----:B------:R-:W-:Y:S02]  /*0310*/  FSETP.GTU.FTZ.AND P0, PT, |R0|, +INF , PT ;  /* 0x7f8000000000780b */ /* 0x000fe40003f1c200 */
[----:B------:R-:W-:-:S04]  /*0320*/  FSETP.GTU.FTZ.AND P1, PT, |R3|, +INF , PT ;  /* 0x7f8000000300780b */ /* 0x000fc80003f3c200 */
[----:B------:R-:W-:-:S13]  /*0330*/  PLOP3.LUT P0, PT, P0, P1, PT, 0xf8, 0x8f ;  /* 0x00000000008f781c */ /* 0x000fda0000703f70 */
[----:B------:R-:W-:Y:S05]  /*0340*/  @P0 BRA `(.L_x_15) ;  /* 0x00000004004c0947 */ /* 0x000fea0003800000 */
[----:B------:R-:W-:-:S13]  /*0350*/  LOP3.LUT P0, RZ, R8, 0x7fffffff, R7, 0xc8, !PT ;  /* 0x7fffffff08ff7812 */ /* 0x000fda000780c807 */
[----:B------:R-:W-:Y:S05]  /*0360*/  @!P0 BRA `(.L_x_16) ;  /* 0x00000004003c8947 */ /* 0x000fea0003800000 */
[C---:B------:R-:W-:Y:S02]  /*0370*/  FSETP.NEU.FTZ.AND P2, PT, |R0|.reuse, +INF , PT ;  /* 0x7f8000000000780b */ /* 0x040fe40003f5d200 */
[----:B------:R-:W-:Y:S02]  /*0380*/  FSETP.NEU.FTZ.AND P1, PT, |R3|, +INF , PT ;  /* 0x7f8000000300780b */ /* 0x000fe40003f3d200 */
[----:B------:R-:W-:-:S11]  /*0390*/  FSETP.NEU.FTZ.AND P0, PT, |R0|, +INF , PT ;  /* 0x7f8000000000780b */ /* 0x000fd60003f1d200 */
[----:B------:R-:W-:Y:S05]  /*03a0*/  @!P1 BRA !P2, `(.L_x_16) ;  /* 0x00000004002c9947 */ /* 0x000fea0005000000 */
[----:B------:R-:W-:-:S04]  /*03b0*/  LOP3.LUT P2, RZ, R7, 0x7fffffff, RZ, 0xc0, !PT ;  /* 0x7fffffff07ff7812 */ /* 0x000fc8000784c0ff */
[----:B------:R-:W-:-:S13]  /*03c0*/  PLOP3.LUT P1, PT, P1, P2, PT, 0x2f, 0xf2 ;  /* 0x0000000000f2781c */ /* 0x000fda0000f24577 */
[----:B------:R-:W-:Y:S05]  /*03d0*/  @P1 BRA `(.L_x_17) ;  /* 0x0000000400181947 */ /* 0x000fea0003800000 */
[----:B------:R-:W-:-:S04]  /*03e0*/  LOP3.LUT P1, RZ, R8, 0x7fffffff, RZ, 0xc0, !PT ;  /* 0x7fffffff08ff7812 */ /* 0x000fc8000782c0ff */
[----:B------:R-:W-:-:S13]  /*03f0*/  PLOP3.LUT P0, PT, P0, P1, PT, 0x2f, 0xf2 ;  /* 0x0000000000f2781c */ /* 0x000fda0000702577 */
[----:B------:R-:W-:Y:S05]  /*0400*/  @P0 BRA `(.L_x_18) ;  /* 0x0000000400000947 */ /* 0x000fea0003800000 */
[----:B------:R-:W-:Y:S02]  /*0410*/  ISETP.GE.AND P0, PT, R10, RZ, PT ;  /* 0x000000ff0a00720c */ /* 0x000fe40003f06270 */
[----:B------:R-:W-:-:S11]  /*0420*/  ISETP.GE.AND P1, PT, R11, RZ, PT ;  /* 0x000000ff0b00720c */ /* 0x000fd60003f26270 */
[----:B------:R-:W-:Y:S02]  /*0430*/  @P0 IMAD.MOV.U32 R9, RZ, RZ, RZ ;  /* 0x000000ffff090224 */ /* 0x000fe400078e00ff */
[----:B------:R-:W-:Y:S01]  /*0440*/  @!P0 FFMA R7, R0, 1.84467440737095516160e+19, RZ ;  /* 0x5f80000000078823 */ /* 0x000fe200000000ff */
[----:B------:R-:W-:Y:S02]  /*0450*/  @!P0 IMAD.MOV.U32 R9, RZ, RZ, -0x40 ;  /* 0xffffffc0ff098424 */ /* 0x000fe400078e00ff */
[----:B------:R-:W-:Y:S02]  /*0460*/  @!P1 FFMA R8, R3, 1.84467440737095516160e+19, RZ ;  /* 0x5f80000003089823 */ /* 0x000fe400000000ff */
[----:B------:R-:W-:-:S07]  /*0470*/  @!P1 VIADD R9, R9, 0x40 ;  /* 0x0000004009099836 */ /* 0x000fce0000000000 */
.L_x_14:
[----:B------:R-:W-:Y:S01]  /*0480*/  LEA R3, R6, 0xc0800000, 0x17 ;  /* 0xc080000006037811 */ /* 0x000fe200078eb8ff */
[----:B------:R-:W-:Y:S01]  /*0490*/  VIADD R5, R5, 0xffffff81 ;  /* 0xffffff8105057836 */ /* 0x000fe20000000000 */
[----:B------:R-:W-:Y:S03]  /*04a0*/  BSSY.RECONVERGENT B2, `(.L_x_19) ;  /* 0x0000035000027945 */ /* 0x000fe60003800200 */
[----:B------:R-:W-:Y:S01]  /*04b0*/  IMAD.IADD R3, R8, 0x1, -R3 ;  /* 0x0000000108037824 */ /* 0x000fe200078e0a03 */
[C---:B------:R-:W-:Y:S01]  /*04c0*/  IADD3 R6, PT, PT, R5.reuse, 0x7f, -R6 ;  /* 0x0000007f05067810 */ /* 0x040fe20007ffe806 */
[----:B------:R-:W-:Y:S02]  /*04d0*/  IMAD R0, R5, -0x800000, R7 ;  /* 0xff80000005007824 */ /* 0x000fe400078e0207 */
[----:B------:R-:W0:Y:S01]  /*04e0*/  MUFU.RCP R8, R3 ;  /* 0x0000000300087308 */ /* 0x000e220000001000 */
[----:B------:R-:W-:Y:S01]  /*04f0*/  FADD.FTZ R11, -R3, -RZ ;  /* 0x800000ff030b7221 */ /* 0x000fe20000010100 */
[----:B------:R-:W-:-:S03]  /*0500*/  IMAD.IADD R6, R6, 0x1, R9 ;  /* 0x0000000106067824 */ /* 0x000fc600078e0209 */
[----:B0-----:R-:W-:-:S04]  /*0510*/  FFMA R13, R8, R11, 1 ;  /* 0x3f800000080d7423 */ /* 0x001fc8000000000b */
[----:B------:R-:W-:-:S04]  /*0520*/  FFMA R10, R8, R13, R8 ;  /* 0x0000000d080a7223 */ /* 0x000fc80000000008 */
[----:B------:R-:W-:-:S04]  /*0530*/  FFMA R7, R0, R10, RZ ;  /* 0x0000000a00077223 */ /* 0x000fc800000000ff */
[----:B------:R-:W-:-:S04]  /*0540*/  FFMA R8, R11, R7, R0 ;  /* 0x000000070b087223 */ /* 0x000fc80000000000 */
[----:B------:R-:W-:-:S04]  /*0550*/  FFMA R7, R10, R8, R7 ;  /* 0x000000080a077223 */ /* 0x000fc80000000007 */
[----:B------:R-:W-:-:S04]  /*0560*/  FFMA R8, R11, R7, R0 ;  /* 0x000000070b087223 */ /* 0x000fc80000000000 */
[----:B------:R-:W-:-:S05]  /*0570*/  FFMA R0, R10, R8, R7 ;  /* 0x000000080a007223 */ /* 0x000fca0000000007 */
[----:B------:R-:W-:-:S04]  /*0580*/  SHF.R.U32.HI R3, RZ, 0x17, R0 ;  /* 0x00000017ff037819 */ /* 0x000fc80000011600 */
[----:B------:R-:W-:-:S05]  /*0590*/  LOP3.LUT R3, R3, 0xff, RZ, 0xc0, !PT ;  /* 0x000000ff03037812 */ /* 0x000fca00078ec0ff */
[----:B------:R-:W-:-:S04]  /*05a0*/  IMAD.IADD R9, R3, 0x1, R6 ;  /* 0x0000000103097824 */ /* 0x000fc800078e0206 */
[----:B------:R-:W-:-:S05]  /*05b0*/  VIADD R3, R9, 0xffffffff ;  /* 0xffffffff09037836 */ /* 0x000fca0000000000 */
[----:B------:R-:W-:-:S13]  /*05c0*/  ISETP.GE.U32.AND P0, PT, R3, 0xfe, PT ;  /* 0x000000fe0300780c */ /* 0x000fda0003f06070 */
[----:B------:R-:W-:Y:S05]  /*05d0*/  @!P0 BRA `(.L_x_20) ;  /* 0x0000000000808947 */ /* 0x000fea0003800000 */
[----:B------:R-:W-:-:S13]  /*05e0*/  ISETP.GT.AND P0, PT, R9, 0xfe, PT ;  /* 0x000000fe0900780c */ /* 0x000fda0003f04270 */
[----:B------:R-:W-:Y:S05]  /*05f0*/  @P0 BRA `(.L_x_21) ;  /* 0x00000000006c0947 */ /* 0x000fea0003800000 */
[----:B------:R-:W-:-:S13]  /*0600*/  ISETP.GE.AND P0, PT, R9, 0x1, PT ;  /* 0x000000010900780c */ /* 0x000fda0003f06270 */
[----:B------:R-:W-:Y:S05]  /*0610*/  @P0 BRA `(.L_x_22) ;  /* 0x0000000000740947 */ /* 0x000fea0003800000 */
[----:B------:R-:W-:Y:S02]  /*0620*/  ISETP.GE.AND P0, PT, R9, -0x18, PT ;  /* 0xffffffe80900780c */ /* 0x000fe40003f06270 */
[----:B------:R-:W-:-:S11]  /*0630*/  LOP3.LUT R0, R0, 0x80000000, RZ, 0xc0, !PT ;  /* 0x8000000000007812 */ /* 0x000fd600078ec0ff */
[----:B------:R-:W-:Y:S05]  /*0640*/  @!P0 BRA `(.L_x_22) ;  /* 0x0000000000688947 */ /* 0x000fea0003800000 */
[CCC-:B------:R-:W-:Y:S01]  /*0650*/  FFMA.RZ R3, R10.reuse, R8.reuse, R7.reuse ;  /* 0x000000080a037223 */ /* 0x1c0fe2000000c007 */
[CCC-:B------:R-:W-:Y:S01]  /*0660*/  FFMA.RM R6, R10.reuse, R8.reuse, R7.reuse ;  /* 0x000000080a067223 */ /* 0x1c0fe20000004007 */
[C---:B------:R-:W-:Y:S02]  /*0670*/  ISETP.NE.AND P2, PT, R9.reuse, RZ, PT ;  /* 0x000000ff0900720c */ /* 0x040fe40003f45270 */
[----:B------:R-:W-:Y:S02]  /*0680*/  ISETP.NE.AND P1, PT, R9, RZ, PT ;  /* 0x000000ff0900720c */ /* 0x000fe40003f25270 */
[----:B------:R-:W-:Y:S01]  /*0690*/  LOP3.LUT R5, R3, 0x7fffff, RZ, 0xc0, !PT ;  /* 0x007fffff03057812 */ /* 0x000fe200078ec0ff */
[----:B------:R-:W-:Y:S01]  /*06a0*/  FFMA.RP R3, R10, R8, R7 ;  /* 0x000000080a037223 */ /* 0x000fe20000008007 */
[----:B------:R-:W-:Y:S02]  /*06b0*/  VIADD R8, R9, 0x20 ;  /* 0x0000002009087836 */ /* 0x000fe40000000000 */
[----:B------:R-:W-:Y:S01]  /*06c0*/  LOP3.LUT R5, R5, 0x800000, RZ, 0xfc, !PT ;  /* 0x0080000005057812 */ /* 0x000fe200078efcff */
[----:B------:R-:W-:Y:S01]  /*06d0*/  IMAD.MOV R7, RZ, RZ, -R9 ;  /* 0x000000ffff077224 */ /* 0x000fe200078e0a09 */
[----:B------:R-:W-:-:S02]  /*06e0*/  FSETP.NEU.FTZ.AND P0, PT, R3, R6, PT ;  /* 0x000000060300720b */ /* 0x000fc40003f1d000 */
[----:B------:R-:W-:Y:S02]  /*06f0*/  SHF.L.U32 R8, R5, R8, RZ ;  /* 0x0000000805087219 */ /* 0x000fe400000006ff */
[----:B------:R-:W-:Y:S02]  /*0700*/  SEL R6, R7, RZ, P2 ;  /* 0x000000ff07067207 */ /* 0x000fe40001000000 */
[----:B------:R-:W-:Y:S02]  /*0710*/  ISETP.NE.AND P1, PT, R8, RZ, P1 ;  /* 0x000000ff0800720c */ /* 0x000fe40000f25270 */
[----:B------:R-:W-:Y:S02]  /*0720*/  SHF.R.U32.HI R6, RZ, R6, R5 ;  /* 0x00000006ff067219 */ /* 0x000fe40000011605 */
[----:B------:R-:W-:Y:S02]  /*0730*/  PLOP3.LUT P0, PT, P0, P1, PT, 0xf8, 0x8f ;  /* 0x00000000008f781c */ /* 0x000fe40000703f70 */
[----:B------:R-:W-:-:S02]  /*0740*/  SHF.R.U32.HI R8, RZ, 0x1, R6 ;  /* 0x00000001ff087819 */ /* 0x000fc40000011606 */
[----:B------:R-:W-:-:S04]  /*0750*/  SEL R3, RZ, 0x1, !P0 ;  /* 0x00000001ff037807 */ /* 0x000fc80004000000 */
[----:B------:R-:W-:-:S04]  /*0760*/  LOP3.LUT R3, R3, 0x1, R8, 0xf8, !PT ;  /* 0x0000000103037812 */ /* 0x000fc800078ef808 */
[----:B------:R-:W-:-:S05]  /*0770*/  LOP3.LUT R3, R3, R6, RZ, 0xc0, !PT ;  /* 0x0000000603037212 */ /* 0x000fca00078ec0ff */
[----:B------:R-:W-:-:S05]  /*0780*/  IMAD.IADD R3, R8, 0x1, R3 ;  /* 0x0000000108037824 */ /* 0x000fca00078e0203 */
[----:B------:R-:W-:Y:S01]  /*0790*/  LOP3.LUT R0, R3, R0, RZ, 0xfc, !PT ;  /* 0x0000000003007212 */ /* 0x000fe200078efcff */
[----:B------:R-:W-:Y:S06]  /*07a0*/  BRA `(.L_x_22) ;  /* 0x0000000000107947 */ /* 0x000fec0003800000 */
.L_x_21:
[----:B------:R-:W-:-:S04]  /*07b0*/  LOP3.LUT R0, R0, 0x80000000, RZ, 0xc0, !PT ;  /* 0x8000000000007812 */ /* 0x000fc800078ec0ff */
[----:B------:R-:W-:Y:S01]  /*07c0*/  LOP3.LUT R0, R0, 0x7f800000, RZ, 0xfc, !PT ;  /* 0x7f80000000007812 */ /* 0x000fe200078efcff */
[----:B------:R-:W-:Y:S06]  /*07d0*/  BRA `(.L_x_22) ;  /* 0x0000000000047947 */ /* 0x000fec0003800000 */
.L_x_20:
[----:B------:R-:W-:-:S07]  /*07e0*/  IMAD R0, R6, 0x800000, R0 ;  /* 0x0080000006007824 */ /* 0x000fce00078e0200 */
.L_x_22:
[----:B------:R-:W-:Y:S05]  /*07f0*/  BSYNC.RECONVERGENT B2 ;  /* 0x0000000000027941 */ /* 0x000fea0003800200 */
.L_x_19:
[----:B------:R-:W-:Y:S05]  /*0800*/  BRA `(.L_x_23) ;  /* 0x0000000000207947 */ /* 0x000fea0003800000 */
.L_x_18:
[----:B------:R-:W-:-:S04]  /*0810*/  LOP3.LUT R0, R8, 0x80000000, R7, 0x48, !PT ;  /* 0x8000000008007812 */ /* 0x000fc800078e4807 */
[----:B------:R-:W-:Y:S01]  /*0820*/  LOP3.LUT R0, R0, 0x7f800000, RZ, 0xfc, !PT ;  /* 0x7f80000000007812 */ /* 0x000fe200078efcff */
[----:B------:R-:W-:Y:S06]  /*0830*/  BRA `(.L_x_23) ;  /* 0x0000000000147947 */ /* 0x000fec0003800000 */
.L_x_17:
[----:B------:R-:W-:Y:S01]  /*0840*/  LOP3.LUT R0, R8, 0x80000000, R7, 0x48, !PT ;  /* 0x8000000008007812 */ /* 0x000fe200078e4807 */
[----:B------:R-:W-:Y:S06]  /*0850*/  BRA `(.L_x_23) ;  /* 0x00000000000c7947 */ /* 0x000fec0003800000 */
.L_x_16:
[----:B------:R-:W0:Y:S01]  /*0860*/  MUFU.RSQ R0, -QNAN ;  /* 0xffc0000000007908 */ /* 0x000e220000001400 */
[----:B------:R-:W-:Y:S05]  /*0870*/  BRA `(.L_x_23) ;  /* 0x0000000000047947 */ /* 0x000fea0003800000 */
.L_x_15:
[----:B------:R-:W-:-:S07]  /*0880*/  FADD.FTZ R0, R0, R3 ;  /* 0x0000000300007221 */ /* 0x000fce0000010000 */
.L_x_23:
[----:B------:R-:W-:Y:S05]  /*0890*/  BSYNC.RECONVERGENT B1 ;  /* 0x0000000000017941 */ /* 0x000fea0003800200 */
.L_x_13:
[----:B------:R-:W-:-:S04]  /*08a0*/  IMAD.MOV.U32 R5, RZ, RZ, 0x0 ;  /* 0x00000000ff057424 */ /* 0x000fc800078e00ff */
[----:B0-----:R-:W-:Y:S05]  /*08b0*/  RET.REL.NODEC R4 `(default_function_kernel_1) ;  /* 0xfffffff404d07950 */ /* 0x001fea0003c3ffff */
.L_x_24:
        /* <DEDUP_REMOVED lines=12> */
.L_x_25:


//--------------------- .nv.shared.reserved.0     --------------------------
	.section	.nv.shared.reserved.0,"aw",@nobits
	.weak		__nv_reservedSMEM_offset_0_alias
	.size		__nv_reservedSMEM_offset_0_alias, 0, 64
	.other		__nv_reservedSMEM_offset_0_alias,@"STO_CUDA_RESERVED_SHARED STV_DEFAULT"
__nv_reservedSMEM_offset_0_alias:
	.zero		0
	.zero		64


//--------------------- .nv.constant0.default_function_kernel --------------------------
	.section	.nv.constant0.default_function_kernel,"a",@progbits
	.sectionflags	@""
	.align	4
.nv.constant0.default_function_kernel:
	.zero		912


//--------------------- .nv.constant0.default_function_kernel_1 --------------------------
	.section	.nv.constant0.default_function_kernel_1,"a",@progbits
	.sectionflags	@""
	.align	4
.nv.constant0.default_function_kernel_1:
	.zero		912


//--------------------- SYMBOLS --------------------------

	.type		.nv.reservedSmem.offset0,@object
	.size		.nv.reservedSmem.offset0,0x4
